//
// Generated by NVIDIA NVVM Compiler
//
// Compiler Build ID: CL-36424714
// Cuda compilation tools, release 13.0, V13.0.88
// Based on NVVM 20.0.0
//

.version 9.0
.target sm_100
.address_size 64

	// .globl	_Z11check_arrayPiS_S_mi

.visible .entry _Z11check_arrayPiS_S_mi(
	.param .u64 .ptr .align 1 _Z11check_arrayPiS_S_mi_param_0,
	.param .u64 .ptr .align 1 _Z11check_arrayPiS_S_mi_param_1,
	.param .u64 .ptr .align 1 _Z11check_arrayPiS_S_mi_param_2,
	.param .u64 _Z11check_arrayPiS_S_mi_param_3,
	.param .u32 _Z11check_arrayPiS_S_mi_param_4
)
{
	.reg .pred 	%p<5>;
	.reg .b32 	%r<12>;
	.reg .b64 	%rd<17>;

	ld.param.u64 	%rd8, [_Z11check_arrayPiS_S_mi_param_0];
	ld.param.u64 	%rd9, [_Z11check_arrayPiS_S_mi_param_1];
	ld.param.u64 	%rd10, [_Z11check_arrayPiS_S_mi_param_2];
	ld.param.u64 	%rd11, [_Z11check_arrayPiS_S_mi_param_3];
	ld.param.u32 	%r2, [_Z11check_arrayPiS_S_mi_param_4];
	mov.u32 	%r3, %ctaid.x;
	mov.u32 	%r1, %ntid.x;
	mov.u32 	%r4, %tid.x;
	mad.lo.s32 	%r5, %r3, %r1, %r4;
	cvt.s64.s32 	%rd16, %r5;
	setp.le.u64 	%p1, %rd11, %rd16;
	@%p1 bra 	$L__BB0_3;
	mov.u32 	%r6, %nctaid.x;
	mul.lo.s32 	%r7, %r1, %r6;
	cvt.s64.s32 	%rd2, %r7;
	cvta.to.global.u64 	%rd3, %rd8;
	cvta.to.global.u64 	%rd4, %rd9;
	cvta.to.global.u64 	%rd5, %rd10;
$L__BB0_2:
	shl.b64 	%rd12, %rd16, 2;
	add.s64 	%rd13, %rd3, %rd12;
	ld.global.u32 	%r8, [%rd13];
	setp.le.s32 	%p2, %r8, %r2;
	selp.u32 	%r9, 1, 0, %p2;
	add.s64 	%rd14, %rd4, %rd12;
	st.global.u32 	[%rd14], %r9;
	ld.global.u32 	%r10, [%rd13];
	setp.gt.s32 	%p3, %r10, %r2;
	selp.u32 	%r11, 1, 0, %p3;
	add.s64 	%rd15, %rd5, %rd12;
	st.global.u32 	[%rd15], %r11;
	add.s64 	%rd16, %rd16, %rd2;
	setp.lt.u64 	%p4, %rd16, %rd11;
	@%p4 bra 	$L__BB0_2;
$L__BB0_3:
	ret;

}


// ===== COMPILED SASS (sm_100) =====

	.target	sm_100

	.elftype	@"ET_EXEC"


//--------------------- .note.nv.tkinfo           --------------------------
	.section	.note.nv.tkinfo,"",@"SHT_NOTE"
	.sectionflags	@"SHF_NOTE_NV_TKINFO"
	.tkinfo
        /*0018*/ 	.word	0x00000002
        /*0030*/ 	.string	""
        /*0030*/ 	.string	"ptxas"
        /*0030*/ 	.string	"Cuda compilation tools, release 13.0, V13.0.88"
        /*0030*/ 	.string	"Build cuda_13.0.r13.0/compiler.36424714_0"
        /*0030*/ 	.string	"-arch sm_100 -m 64 "



//--------------------- .note.nv.cuinfo           --------------------------
	.section	.note.nv.cuinfo,"",@"SHT_NOTE"
	.sectionflags	@"SHF_NOTE_NV_CUINFO"
        /*0018*/ 	.short	0x0002
        /*001a*/ 	.short	0x0064
        /*001c*/ 	.short	0x0082
	.zero		2


//--------------------- .nv.info                  --------------------------
	.section	.nv.info,"",@"SHT_CUDA_INFO"
	.align	4


	//----- nvinfo : EIATTR_REGCOUNT
	.align		4
        /*0000*/ 	.byte	0x04, 0x2f
        /*0002*/ 	.short	(.L_1 - .L_0)
	.align		4
.L_0:
        /*0004*/ 	.word	index@(_Z11check_arrayPiS_S_mi)
        /*0008*/ 	.word	0x00000010


	//----- nvinfo : EIATTR_FRAME_SIZE
	.align		4
.L_1:
        /*000c*/ 	.byte	0x04, 0x11
        /*000e*/ 	.short	(.L_3 - .L_2)
	.align		4
.L_2:
        /*0010*/ 	.word	index@(_Z11check_arrayPiS_S_mi)
        /*0014*/ 	.word	0x00000000


	//----- nvinfo : EIATTR_MIN_STACK_SIZE
	.align		4
.L_3:
        /*0018*/ 	.byte	0x04, 0x12
        /*001a*/ 	.short	(.L_5 - .L_4)
	.align		4
.L_4:
        /*001c*/ 	.word	index@(_Z11check_arrayPiS_S_mi)
        /*0020*/ 	.word	0x00000000
.L_5:


//--------------------- .nv.compat                --------------------------
	.section	.nv.compat,"",@"SHT_CUDA_COMPAT_INFO"
	.align	4
        /*0000*/ 	.byte	0x02, 0x09, 0x00, 0x00, 0x02, 0x02, 0x01, 0x00, 0x02, 0x05, 0x05, 0x00, 0x03, 0x07, 0x01, 0x01
        /*0010*/ 	.byte	0x02, 0x03, 0x00, 0x00, 0x02, 0x06, 0x01, 0x00, 0x04, 0x0b, 0x08, 0x00, 0x09, 0x00, 0x00, 0x00
        /*0020*/ 	.byte	0x00, 0x00, 0x00, 0x00


//--------------------- .nv.info._Z11check_arrayPiS_S_mi --------------------------
	.section	.nv.info._Z11check_arrayPiS_S_mi,"",@"SHT_CUDA_INFO"
	.sectionflags	@""
	.align	4


	//----- nvinfo : EIATTR_CUDA_API_VERSION
	.align		4
        /*0000*/ 	.byte	0x04, 0x37
        /*0002*/ 	.short	(.L_7 - .L_6)
.L_6:
        /*0004*/ 	.word	0x00000082


	//----- nvinfo : EIATTR_KPARAM_INFO
	.align		4
.L_7:
        /*0008*/ 	.byte	0x04, 0x17
        /*000a*/ 	.short	(.L_9 - .L_8)
.L_8:
        /*000c*/ 	.word	0x00000000
        /*0010*/ 	.short	0x0004
        /*0012*/ 	.short	0x0020
        /*0014*/ 	.byte	0x00, 0xf0, 0x11, 0x00


	//----- nvinfo : EIATTR_KPARAM_INFO
	.align		4
.L_9:
        /*0018*/ 	.byte	0x04, 0x17
        /*001a*/ 	.short	(.L_11 - .L_10)
.L_10:
        /*001c*/ 	.word	0x00000000
        /*0020*/ 	.short	0x0003
        /*0022*/ 	.short	0x0018
        /*0024*/ 	.byte	0x00, 0xf0, 0x21, 0x00


	//----- nvinfo : EIATTR_KPARAM_INFO
	.align		4
.L_11:
        /*0028*/ 	.byte	0x04, 0x17
        /*002a*/ 	.short	(.L_13 - .L_12)
.L_12:
        /*002c*/ 	.word	0x00000000
        /*0030*/ 	.short	0x0002
        /*0032*/ 	.short	0x0010
        /*0034*/ 	.byte	0x00, 0xf5, 0x21, 0x00


	//----- nvinfo : EIATTR_KPARAM_INFO
	.align		4
.L_13:
        /*0038*/ 	.byte	0x04, 0x17
        /*003a*/ 	.short	(.L_15 - .L_14)
.L_14:
        /*003c*/ 	.word	0x00000000
        /*0040*/ 	.short	0x0001
        /*0042*/ 	.short	0x0008
        /*0044*/ 	.byte	0x00, 0xf5, 0x21, 0x00


	//----- nvinfo : EIATTR_KPARAM_INFO
	.align		4
.L_15:
        /*0048*/ 	.byte	0x04, 0x17
        /*004a*/ 	.short	(.L_17 - .L_16)
.L_16:
        /*004c*/ 	.word	0x00000000
        /*0050*/ 	.short	0x0000
        /*0052*/ 	.short	0x0000
        /*0054*/ 	.byte	0x00, 0xf5, 0x21, 0x00


	//----- nvinfo : EIATTR_SPARSE_MMA_MASK
	.align		4
.L_17:
        /*0058*/ 	.byte	0x03, 0x50
        /*005a*/ 	.short	0x0000


	//----- nvinfo : EIATTR_MAXREG_COUNT
	.align		4
        /*005c*/ 	.byte	0x03, 0x1b
        /*005e*/ 	.short	0x00ff


	//----- nvinfo : EIATTR_MERCURY_ISA_VERSION
	.align		4
        /*0060*/ 	.byte	0x03, 0x5f
        /*0062*/ 	.short	0x0101


	//----- nvinfo : EIATTR_VRC_CTA_INIT_COUNT
	.align		4
        /*0064*/ 	.byte	0x02, 0x4a
	.zero		1
	.zero		1


	//----- nvinfo : EIATTR_EXIT_INSTR_OFFSETS
	.align		4
        /*0068*/ 	.byte	0x04, 0x1c
        /*006a*/ 	.short	(.L_19 - .L_18)


	//   ....[0]....
.L_18:
        /*006c*/ 	.word	0x00000090


	//   ....[1]....
        /*0070*/ 	.word	0x00000270


	//----- nvinfo : EIATTR_CRS_STACK_SIZE
	.align		4
.L_19:
        /*0074*/ 	.byte	0x04, 0x1e
        /*0076*/ 	.short	(.L_21 - .L_20)
.L_20:
        /*0078*/ 	.word	0x00000000


	//----- nvinfo : EIATTR_CBANK_PARAM_SIZE
	.align		4
.L_21:
        /*007c*/ 	.byte	0x03, 0x19
        /*007e*/ 	.short	0x0024


	//----- nvinfo : EIATTR_PARAM_CBANK
	.align		4
        /*0080*/ 	.byte	0x04, 0x0a
        /*0082*/ 	.short	(.L_23 - .L_22)
	.align		4
.L_22:
        /*0084*/ 	.word	index@(.nv.constant0._Z11check_arrayPiS_S_mi)
        /*0088*/ 	.short	0x0380
        /*008a*/ 	.short	0x0024


	//----- nvinfo : EIATTR_SW_WAR
	.align		4
.L_23:
        /*008c*/ 	.byte	0x04, 0x36
        /*008e*/ 	.short	(.L_25 - .L_24)
.L_24:
        /*0090*/ 	.word	0x00000008
.L_25:


//--------------------- .nv.callgraph             --------------------------
	.section	.nv.callgraph,"",@"SHT_CUDA_CALLGRAPH"
	.align	4
	.sectionentsize	8
	.align		4
        /*0000*/ 	.word	0x00000000
	.align		4
        /*0004*/ 	.word	0xffffffff
	.align		4
        /*0008*/ 	.word	0x00000000
	.align		4
        /*000c*/ 	.word	0xfffffffe
	.align		4
        /*0010*/ 	.word	0x00000000
	.align		4
        /*0014*/ 	.word	0xfffffffd
	.align		4
        /*0018*/ 	.word	0x00000000
	.align		4
        /*001c*/ 	.word	0xfffffffc


//--------------------- .text._Z11check_arrayPiS_S_mi --------------------------
	.section	.text._Z11check_arrayPiS_S_mi,"ax",@progbits
	.align	128
        .global         _Z11check_arrayPiS_S_mi
        .type           _Z11check_arrayPiS_S_mi,@function
        .size           _Z11check_arrayPiS_S_mi,(.L_x_2 - _Z11check_arrayPiS_S_mi)
        .other          _Z11check_arrayPiS_S_mi,@"STO_CUDA_ENTRY STV_DEFAULT"
_Z11check_arrayPiS_S_mi:
.text._Z11check_arrayPiS_S_mi:
[----:B------:R-:W-:Y:S01]  /*0000*/  LDC R1, c[0x0][0x37c] ;  /* 0x0000df00ff017b82 */ /* 0x000fe20000000800 */
[----:B------:R-:W0:Y:S07]  /*0010*/  S2R R3, SR_TID.X ;  /* 0x0000000000037919 */ /* 0x000e2e0000002100 */
[----:B------:R-:W0:Y:S01]  /*0020*/  S2UR UR4, SR_CTAID.X ;  /* 0x00000000000479c3 */ /* 0x000e220000002500 */
[----:B------:R-:W1:Y:S07]  /*0030*/  LDCU.64 UR8, c[0x0][0x398] ;  /* 0x00007300ff0877ac */ /* 0x000e6e0008000a00 */
[----:B------:R-:W0:Y:S02]  /*0040*/  LDC R2, c[0x0][0x360] ;  /* 0x0000d800ff027b82 */ /* 0x000e240000000800 */
[----:B0-----:R-:W-:-:S05]  /*0050*/  IMAD R0, R2, UR4, R3 ;  /* 0x0000000402007c24 */ /* 0x001fca000f8e0203 */
[----:B-1----:R-:W-:Y:S02]  /*0060*/  ISETP.GE.U32.AND P0, PT, R0, UR8, PT ;  /* 0x0000000800007c0c */ /* 0x002fe4000bf06070 */
[----:B------:R-:W-:-:S04]  /*0070*/  SHF.R.S32.HI R3, RZ, 0x1f, R0 ;  /* 0x0000001fff037819 */ /* 0x000fc80000011400 */
[----:B------:R-:W-:-:S13]  /*0080*/  ISETP.GE.U32.AND.EX P0, PT, R3, UR9, PT, P0 ;  /* 0x0000000903007c0c */ /* 0x000fda000bf06100 */
[----:B------:R-:W-:Y:S05]  /*0090*/  @P0 EXIT ;  /* 0x000000000000094d */ /* 0x000fea0003800000 */
[----:B------:R-:W0:Y:S01]  /*00a0*/  LDCU UR4, c[0x0][0x370] ;  /* 0x00006e00ff0477ac */ /* 0x000e220008000800 */
[----:B------:R-:W-:Y:S02]  /*00b0*/  IMAD.MOV.U32 R13, RZ, RZ, R0 ;  /* 0x000000ffff0d7224 */ /* 0x000fe400078e0000 */
[----:B------:R-:W-:Y:S01]  /*00c0*/  IMAD.MOV.U32 R8, RZ, RZ, R3 ;  /* 0x000000ffff087224 */ /* 0x000fe200078e0003 */
[----:B------:R-:W1:Y:S01]  /*00d0*/  LDCU.64 UR6, c[0x0][0x358] ;  /* 0x00006b00ff0677ac */ /* 0x000e620008000a00 */
[----:B------:R-:W2:Y:S01]  /*00e0*/  LDCU UR5, c[0x0][0x3a0] ;  /* 0x00007400ff0577ac */ /* 0x000ea20008000800 */
[----:B------:R-:W3:Y:S01]  /*00f0*/  LDCU.64 UR10, c[0x0][0x390] ;  /* 0x00007200ff0a77ac */ /* 0x000ee20008000a00 */
[----:B------:R-:W4:Y:S01]  /*0100*/  LDCU.128 UR12, c[0x0][0x380] ;  /* 0x00007000ff0c77ac */ /* 0x000f220008000c00 */
[----:B0-----:R-:W-:-:S07]  /*0110*/  IMAD R0, R2, UR4, RZ ;  /* 0x0000000402007c24 */ /* 0x001fce000f8e02ff */
.L_x_0:
[C---:B------:R-:W-:Y:S01]  /*0120*/  IMAD.SHL.U32 R6, R13.reuse, 0x4, RZ ;  /* 0x000000040d067824 */ /* 0x040fe200078e00ff */
[----:B------:R-:W-:-:S04]  /*0130*/  SHF.L.U64.HI R10, R13, 0x2, R8 ;  /* 0x000000020d0a7819 */ /* 0x000fc80000010208 */
[----:B----4-:R-:W-:-:S04]  /*0140*/  IADD3 R2, P0, PT, R6, UR12, RZ ;  /* 0x0000000c06027c10 */ /* 0x010fc8000ff1e0ff */
[----:B------:R-:W-:-:S05]  /*0150*/  IADD3.X R3, PT, PT, R10, UR13, RZ, P0, !PT ;  /* 0x0000000d0a037c10 */ /* 0x000fca00087fe4ff */
[----:B-1----:R-:W2:Y:S01]  /*0160*/  LDG.E R5, desc[UR6][R2.64] ;  /* 0x0000000602057981 */ /* 0x002ea2000c1e1900 */
[----:B------:R-:W-:Y:S02]  /*0170*/  IADD3 R4, P1, PT, R6, UR14, RZ ;  /* 0x0000000e06047c10 */ /* 0x000fe4000ff3e0ff */
[----:B--2---:R-:W-:Y:S02]  /*0180*/  ISETP.GT.AND P0, PT, R5, UR5, PT ;  /* 0x0000000505007c0c */ /* 0x004fe4000bf04270 */
[----:B------:R-:W-:Y:S02]  /*0190*/  IADD3.X R5, PT, PT, R10, UR15, RZ, P1, !PT ;  /* 0x0000000f0a057c10 */ /* 0x000fe40008ffe4ff */
[----:B------:R-:W-:-:S05]  /*01a0*/  SEL R9, RZ, 0x1, P0 ;  /* 0x00000001ff097807 */ /* 0x000fca0000000000 */
[----:B------:R0:W-:Y:S04]  /*01b0*/  STG.E desc[UR6][R4.64], R9 ;  /* 0x0000000904007986 */ /* 0x0001e8000c101906 */
[----:B------:R-:W2:Y:S01]  /*01c0*/  LDG.E R7, desc[UR6][R2.64] ;  /* 0x0000000602077981 */ /* 0x000ea2000c1e1900 */
[----:B---3--:R-:W-:Y:S02]  /*01d0*/  IADD3 R6, P1, PT, R6, UR10, RZ ;  /* 0x0000000a06067c10 */ /* 0x008fe4000ff3e0ff */
[----:B--2---:R-:W-:Y:S02]  /*01e0*/  ISETP.GT.AND P0, PT, R7, UR5, PT ;  /* 0x0000000507007c0c */ /* 0x004fe4000bf04270 */
[----:B------:R-:W-:Y:S02]  /*01f0*/  IADD3.X R7, PT, PT, R10, UR11, RZ, P1, !PT ;  /* 0x0000000b0a077c10 */ /* 0x000fe40008ffe4ff */
[----:B------:R-:W-:-:S02]  /*0200*/  SEL R11, RZ, 0x1, !P0 ;  /* 0x00000001ff0b7807 */ /* 0x000fc40004000000 */
[----:B------:R-:W-:-:S03]  /*0210*/  IADD3 R13, P0, PT, R0, R13, RZ ;  /* 0x0000000d000d7210 */ /* 0x000fc60007f1e0ff */
[----:B------:R0:W-:Y:S01]  /*0220*/  STG.E desc[UR6][R6.64], R11 ;  /* 0x0000000b06007986 */ /* 0x0001e2000c101906 */
[----:B------:R-:W-:Y:S02]  /*0230*/  LEA.HI.X.SX32 R8, R0, R8, 0x1, P0 ;  /* 0x0000000800087211 */ /* 0x000fe400000f0eff */
[----:B------:R-:W-:-:S04]  /*0240*/  ISETP.GE.U32.AND P0, PT, R13, UR8, PT ;  /* 0x000000080d007c0c */ /* 0x000fc8000bf06070 */
[----:B------:R-:W-:-:S13]  /*0250*/  ISETP.GE.U32.AND.EX P0, PT, R8, UR9, PT, P0 ;  /* 0x0000000908007c0c */ /* 0x000fda000bf06100 */
[----:B0-----:R-:W-:Y:S05]  /*0260*/  @!P0 BRA `(.L_x_0) ;  /* 0xfffffffc00ac8947 */ /* 0x001fea000383ffff */
[----:B------:R-:W-:Y:S05]  /*0270*/  EXIT ;  /* 0x000000000000794d */ /* 0x000fea0003800000 */
.L_x_1:
[----:B------:R-:W-:-:S00]  /*0280*/  BRA `(.L_x_1) ;  /* 0xfffffffc00fc7947 */ /* 0x000fc0000383ffff */
[----:B------:R-:W-:-:S00]  /*0290*/  NOP ;  /* 0x0000000000007918 */ /* 0x000fc00000000000 */
        /* <DEDUP_REMOVED lines=14> */
.L_x_2:


//--------------------- .nv.shared.reserved.0     --------------------------
	.section	.nv.shared.reserved.0,"aw",@nobits
	.weak		__nv_reservedSMEM_offset_0_alias
	.size		__nv_reservedSMEM_offset_0_alias, 0, 64
	.other		__nv_reservedSMEM_offset_0_alias,@"STO_CUDA_RESERVED_SHARED STV_DEFAULT"
__nv_reservedSMEM_offset_0_alias:
	.zero		0
	.zero		64


//--------------------- .nv.constant0._Z11check_arrayPiS_S_mi --------------------------
	.section	.nv.constant0._Z11check_arrayPiS_S_mi,"a",@progbits
	.sectionflags	@""
	.align	4
.nv.constant0._Z11check_arrayPiS_S_mi:
	.zero		932


//--------------------- SYMBOLS --------------------------

	.type		.nv.reservedSmem.offset0,@object
	.size		.nv.reservedSmem.offset0,0x4
